//
// Generated by NVIDIA NVVM Compiler
//
// Compiler Build ID: CL-36424714
// Cuda compilation tools, release 13.0, V13.0.88
// Based on NVVM 20.0.0
//

.version 9.0
.target sm_100
.address_size 64

	// .globl	_Z15assign_clustersPfS_Pi
// _ZZ16update_centroidsPfS_PiE13centroid_sums has been demoted
// _ZZ16update_centroidsPfS_PiE6counts has been demoted

.visible .entry _Z15assign_clustersPfS_Pi(
	.param .u64 .ptr .align 1 _Z15assign_clustersPfS_Pi_param_0,
	.param .u64 .ptr .align 1 _Z15assign_clustersPfS_Pi_param_1,
	.param .u64 .ptr .align 1 _Z15assign_clustersPfS_Pi_param_2
)
{
	.reg .pred 	%p<5>;
	.reg .b32 	%r<9>;
	.reg .b32 	%f<43>;
	.reg .b64 	%rd<11>;

	ld.param.u64 	%rd1, [_Z15assign_clustersPfS_Pi_param_0];
	ld.param.u64 	%rd2, [_Z15assign_clustersPfS_Pi_param_1];
	ld.param.u64 	%rd3, [_Z15assign_clustersPfS_Pi_param_2];
	mov.u32 	%r2, %tid.x;
	mov.u32 	%r3, %ctaid.x;
	mov.u32 	%r4, %ntid.x;
	mad.lo.s32 	%r1, %r3, %r4, %r2;
	setp.gt.s32 	%p1, %r1, 149;
	@%p1 bra 	$L__BB0_2;
	cvta.to.global.u64 	%rd4, %rd3;
	cvta.to.global.u64 	%rd5, %rd1;
	cvta.to.global.u64 	%rd6, %rd2;
	shl.b32 	%r5, %r1, 2;
	mul.wide.s32 	%rd7, %r5, 4;
	add.s64 	%rd8, %rd5, %rd7;
	ld.global.f32 	%f1, [%rd8];
	ld.global.f32 	%f2, [%rd6];
	sub.f32 	%f3, %f1, %f2;
	fma.rn.f32 	%f4, %f3, %f3, 0f00000000;
	ld.global.f32 	%f5, [%rd8+4];
	ld.global.f32 	%f6, [%rd6+4];
	sub.f32 	%f7, %f5, %f6;
	fma.rn.f32 	%f8, %f7, %f7, %f4;
	ld.global.f32 	%f9, [%rd8+8];
	ld.global.f32 	%f10, [%rd6+8];
	sub.f32 	%f11, %f9, %f10;
	fma.rn.f32 	%f12, %f11, %f11, %f8;
	ld.global.f32 	%f13, [%rd8+12];
	ld.global.f32 	%f14, [%rd6+12];
	sub.f32 	%f15, %f13, %f14;
	fma.rn.f32 	%f16, %f15, %f15, %f12;
	setp.geu.f32 	%p2, %f16, 0f7F7FFFFF;
	selp.f32 	%f17, 0f7F7FFFFF, %f16, %p2;
	selp.s32 	%r6, -1, 0, %p2;
	ld.global.f32 	%f18, [%rd6+16];
	sub.f32 	%f19, %f1, %f18;
	fma.rn.f32 	%f20, %f19, %f19, 0f00000000;
	ld.global.f32 	%f21, [%rd6+20];
	sub.f32 	%f22, %f5, %f21;
	fma.rn.f32 	%f23, %f22, %f22, %f20;
	ld.global.f32 	%f24, [%rd6+24];
	sub.f32 	%f25, %f9, %f24;
	fma.rn.f32 	%f26, %f25, %f25, %f23;
	ld.global.f32 	%f27, [%rd6+28];
	sub.f32 	%f28, %f13, %f27;
	fma.rn.f32 	%f29, %f28, %f28, %f26;
	setp.lt.f32 	%p3, %f29, %f17;
	selp.f32 	%f30, %f29, %f17, %p3;
	selp.b32 	%r7, 1, %r6, %p3;
	ld.global.f32 	%f31, [%rd6+32];
	sub.f32 	%f32, %f1, %f31;
	fma.rn.f32 	%f33, %f32, %f32, 0f00000000;
	ld.global.f32 	%f34, [%rd6+36];
	sub.f32 	%f35, %f5, %f34;
	fma.rn.f32 	%f36, %f35, %f35, %f33;
	ld.global.f32 	%f37, [%rd6+40];
	sub.f32 	%f38, %f9, %f37;
	fma.rn.f32 	%f39, %f38, %f38, %f36;
	ld.global.f32 	%f40, [%rd6+44];
	sub.f32 	%f41, %f13, %f40;
	fma.rn.f32 	%f42, %f41, %f41, %f39;
	setp.lt.f32 	%p4, %f42, %f30;
	selp.b32 	%r8, 2, %r7, %p4;
	mul.wide.s32 	%rd9, %r1, 4;
	add.s64 	%rd10, %rd4, %rd9;
	st.global.u32 	[%rd10], %r8;
$L__BB0_2:
	ret;

}
	// .globl	_Z16update_centroidsPfS_Pi
.visible .entry _Z16update_centroidsPfS_Pi(
	.param .u64 .ptr .align 1 _Z16update_centroidsPfS_Pi_param_0,
	.param .u64 .ptr .align 1 _Z16update_centroidsPfS_Pi_param_1,
	.param .u64 .ptr .align 1 _Z16update_centroidsPfS_Pi_param_2
)
{
	.reg .pred 	%p<7>;
	.reg .b32 	%r<18>;
	.reg .b32 	%f<36>;
	.reg .b64 	%rd<11>;
	// demoted variable
	.shared .align 4 .b8 _ZZ16update_centroidsPfS_PiE13centroid_sums[48];
	// demoted variable
	.shared .align 4 .b8 _ZZ16update_centroidsPfS_PiE6counts[12];
	ld.param.u64 	%rd2, [_Z16update_centroidsPfS_Pi_param_0];
	ld.param.u64 	%rd4, [_Z16update_centroidsPfS_Pi_param_1];
	ld.param.u64 	%rd3, [_Z16update_centroidsPfS_Pi_param_2];
	cvta.to.global.u64 	%rd1, %rd4;
	mov.u32 	%r1, %tid.x;
	mov.u32 	%r6, %ctaid.x;
	mov.u32 	%r7, %ntid.x;
	mad.lo.s32 	%r2, %r6, %r7, %r1;
	setp.ne.s32 	%p1, %r1, 0;
	@%p1 bra 	$L__BB1_2;
	mov.b32 	%r8, 0;
	st.shared.u32 	[_ZZ16update_centroidsPfS_PiE6counts], %r8;
	st.shared.u32 	[_ZZ16update_centroidsPfS_PiE13centroid_sums], %r8;
	st.shared.u32 	[_ZZ16update_centroidsPfS_PiE13centroid_sums+4], %r8;
	st.shared.u32 	[_ZZ16update_centroidsPfS_PiE13centroid_sums+8], %r8;
	st.shared.u32 	[_ZZ16update_centroidsPfS_PiE13centroid_sums+12], %r8;
	st.shared.u32 	[_ZZ16update_centroidsPfS_PiE6counts+4], %r8;
	st.shared.u32 	[_ZZ16update_centroidsPfS_PiE13centroid_sums+16], %r8;
	st.shared.u32 	[_ZZ16update_centroidsPfS_PiE13centroid_sums+20], %r8;
	st.shared.u32 	[_ZZ16update_centroidsPfS_PiE13centroid_sums+24], %r8;
	st.shared.u32 	[_ZZ16update_centroidsPfS_PiE13centroid_sums+28], %r8;
	st.shared.u32 	[_ZZ16update_centroidsPfS_PiE6counts+8], %r8;
	st.shared.u32 	[_ZZ16update_centroidsPfS_PiE13centroid_sums+32], %r8;
	st.shared.u32 	[_ZZ16update_centroidsPfS_PiE13centroid_sums+36], %r8;
	st.shared.u32 	[_ZZ16update_centroidsPfS_PiE13centroid_sums+40], %r8;
	st.shared.u32 	[_ZZ16update_centroidsPfS_PiE13centroid_sums+44], %r8;
$L__BB1_2:
	bar.sync 	0;
	setp.gt.s32 	%p2, %r2, 149;
	@%p2 bra 	$L__BB1_4;
	cvta.to.global.u64 	%rd5, %rd3;
	mul.wide.s32 	%rd6, %r2, 4;
	add.s64 	%rd7, %rd5, %rd6;
	shl.b32 	%r9, %r2, 2;
	ld.global.u32 	%r10, [%rd7];
	shl.b32 	%r11, %r10, 4;
	mov.u32 	%r12, _ZZ16update_centroidsPfS_PiE13centroid_sums;
	add.s32 	%r13, %r12, %r11;
	cvta.to.global.u64 	%rd8, %rd2;
	mul.wide.s32 	%rd9, %r9, 4;
	add.s64 	%rd10, %rd8, %rd9;
	ld.global.f32 	%f1, [%rd10];
	atom.shared.add.f32 	%f2, [%r13], %f1;
	ld.global.f32 	%f3, [%rd10+4];
	atom.shared.add.f32 	%f4, [%r13+4], %f3;
	ld.global.f32 	%f5, [%rd10+8];
	atom.shared.add.f32 	%f6, [%r13+8], %f5;
	ld.global.f32 	%f7, [%rd10+12];
	atom.shared.add.f32 	%f8, [%r13+12], %f7;
	shl.b32 	%r14, %r10, 2;
	mov.u32 	%r15, _ZZ16update_centroidsPfS_PiE6counts;
	add.s32 	%r16, %r15, %r14;
	atom.shared.add.u32 	%r17, [%r16], 1;
$L__BB1_4:
	setp.ne.s32 	%p3, %r1, 0;
	bar.sync 	0;
	@%p3 bra 	$L__BB1_11;
	ld.shared.u32 	%r3, [_ZZ16update_centroidsPfS_PiE6counts];
	setp.lt.s32 	%p4, %r3, 1;
	@%p4 bra 	$L__BB1_7;
	cvt.rn.f32.u32 	%f9, %r3;
	ld.shared.f32 	%f10, [_ZZ16update_centroidsPfS_PiE13centroid_sums];
	div.rn.f32 	%f11, %f10, %f9;
	st.global.f32 	[%rd1], %f11;
	ld.shared.f32 	%f12, [_ZZ16update_centroidsPfS_PiE13centroid_sums+4];
	div.rn.f32 	%f13, %f12, %f9;
	st.global.f32 	[%rd1+4], %f13;
	ld.shared.f32 	%f14, [_ZZ16update_centroidsPfS_PiE13centroid_sums+8];
	div.rn.f32 	%f15, %f14, %f9;
	st.global.f32 	[%rd1+8], %f15;
	ld.shared.f32 	%f16, [_ZZ16update_centroidsPfS_PiE13centroid_sums+12];
	div.rn.f32 	%f17, %f16, %f9;
	st.global.f32 	[%rd1+12], %f17;
$L__BB1_7:
	ld.shared.u32 	%r4, [_ZZ16update_centroidsPfS_PiE6counts+4];
	setp.lt.s32 	%p5, %r4, 1;
	@%p5 bra 	$L__BB1_9;
	cvt.rn.f32.u32 	%f18, %r4;
	ld.shared.f32 	%f19, [_ZZ16update_centroidsPfS_PiE13centroid_sums+16];
	div.rn.f32 	%f20, %f19, %f18;
	st.global.f32 	[%rd1+16], %f20;
	ld.shared.f32 	%f21, [_ZZ16update_centroidsPfS_PiE13centroid_sums+20];
	div.rn.f32 	%f22, %f21, %f18;
	st.global.f32 	[%rd1+20], %f22;
	ld.shared.f32 	%f23, [_ZZ16update_centroidsPfS_PiE13centroid_sums+24];
	div.rn.f32 	%f24, %f23, %f18;
	st.global.f32 	[%rd1+24], %f24;
	ld.shared.f32 	%f25, [_ZZ16update_centroidsPfS_PiE13centroid_sums+28];
	div.rn.f32 	%f26, %f25, %f18;
	st.global.f32 	[%rd1+28], %f26;
$L__BB1_9:
	ld.shared.u32 	%r5, [_ZZ16update_centroidsPfS_PiE6counts+8];
	setp.lt.s32 	%p6, %r5, 1;
	@%p6 bra 	$L__BB1_11;
	cvt.rn.f32.u32 	%f27, %r5;
	ld.shared.f32 	%f28, [_ZZ16update_centroidsPfS_PiE13centroid_sums+32];
	div.rn.f32 	%f29, %f28, %f27;
	st.global.f32 	[%rd1+32], %f29;
	ld.shared.f32 	%f30, [_ZZ16update_centroidsPfS_PiE13centroid_sums+36];
	div.rn.f32 	%f31, %f30, %f27;
	st.global.f32 	[%rd1+36], %f31;
	ld.shared.f32 	%f32, [_ZZ16update_centroidsPfS_PiE13centroid_sums+40];
	div.rn.f32 	%f33, %f32, %f27;
	st.global.f32 	[%rd1+40], %f33;
	ld.shared.f32 	%f34, [_ZZ16update_centroidsPfS_PiE13centroid_sums+44];
	div.rn.f32 	%f35, %f34, %f27;
	st.global.f32 	[%rd1+44], %f35;
$L__BB1_11:
	ret;

}


// ===== COMPILED SASS (sm_100) =====

	.target	sm_100

	.elftype	@"ET_EXEC"


//--------------------- .note.nv.tkinfo           --------------------------
	.section	.note.nv.tkinfo,"",@"SHT_NOTE"
	.sectionflags	@"SHF_NOTE_NV_TKINFO"
	.tkinfo
        /*0018*/ 	.word	0x00000002
        /*0030*/ 	.string	""
        /*0030*/ 	.string	"ptxas"
        /*0030*/ 	.string	"Cuda compilation tools, release 13.0, V13.0.88"
        /*0030*/ 	.string	"Build cuda_13.0.r13.0/compiler.36424714_0"
        /*0030*/ 	.string	"-arch sm_100 -m 64 "



//--------------------- .note.nv.cuinfo           --------------------------
	.section	.note.nv.cuinfo,"",@"SHT_NOTE"
	.sectionflags	@"SHF_NOTE_NV_CUINFO"
        /*0018*/ 	.short	0x0002
        /*001a*/ 	.short	0x0064
        /*001c*/ 	.short	0x0082
	.zero		2


//--------------------- .nv.info                  --------------------------
	.section	.nv.info,"",@"SHT_CUDA_INFO"
	.align	4


	//----- nvinfo : EIATTR_REGCOUNT
	.align		4
        /*0000*/ 	.byte	0x04, 0x2f
        /*0002*/ 	.short	(.L_1 - .L_0)
	.align		4
.L_0:
        /*0004*/ 	.word	index@(_Z15assign_clustersPfS_Pi)
        /*0008*/ 	.word	0x00000019


	//----- nvinfo : EIATTR_FRAME_SIZE
	.align		4
.L_1:
        /*000c*/ 	.byte	0x04, 0x11
        /*000e*/ 	.short	(.L_3 - .L_2)
	.align		4
.L_2:
        /*0010*/ 	.word	index@(_Z15assign_clustersPfS_Pi)
        /*0014*/ 	.word	0x00000000


	//----- nvinfo : EIATTR_REGCOUNT
	.align		4
.L_3:
        /*0018*/ 	.byte	0x04, 0x2f
        /*001a*/ 	.short	(.L_5 - .L_4)
	.align		4
.L_4:
        /*001c*/ 	.word	index@(_Z16update_centroidsPfS_Pi)
        /*0020*/ 	.word	0x0000000f


	//----- nvinfo : EIATTR_FRAME_SIZE
	.align		4
.L_5:
        /*0024*/ 	.byte	0x04, 0x11
        /*0026*/ 	.short	(.L_7 - .L_6)
	.align		4
.L_6:
        /*0028*/ 	.word	index@($__internal_0_$__cuda_sm3x_div_rn_noftz_f32_slowpath)
        /*002c*/ 	.word	0x00000000


	//----- nvinfo : EIATTR_FRAME_SIZE
	.align		4
.L_7:
        /*0030*/ 	.byte	0x04, 0x11
        /*0032*/ 	.short	(.L_9 - .L_8)
	.align		4
.L_8:
        /*0034*/ 	.word	index@(_Z16update_centroidsPfS_Pi)
        /*0038*/ 	.word	0x00000000


	//----- nvinfo : EIATTR_MIN_STACK_SIZE
	.align		4
.L_9:
        /*003c*/ 	.byte	0x04, 0x12
        /*003e*/ 	.short	(.L_11 - .L_10)
	.align		4
.L_10:
        /*0040*/ 	.word	index@(_Z16update_centroidsPfS_Pi)
        /*0044*/ 	.word	0x00000000


	//----- nvinfo : EIATTR_MIN_STACK_SIZE
	.align		4
.L_11:
        /*0048*/ 	.byte	0x04, 0x12
        /*004a*/ 	.short	(.L_13 - .L_12)
	.align		4
.L_12:
        /*004c*/ 	.word	index@(_Z15assign_clustersPfS_Pi)
        /*0050*/ 	.word	0x00000000
.L_13:


//--------------------- .nv.compat                --------------------------
	.section	.nv.compat,"",@"SHT_CUDA_COMPAT_INFO"
	.align	4
        /*0000*/ 	.byte	0x02, 0x09, 0x00, 0x00, 0x02, 0x02, 0x01, 0x00, 0x02, 0x05, 0x05, 0x00, 0x03, 0x07, 0x01, 0x01
        /*0010*/ 	.byte	0x02, 0x03, 0x00, 0x00, 0x02, 0x06, 0x01, 0x00, 0x04, 0x0b, 0x08, 0x00, 0x01, 0x00, 0x00, 0x00
        /*0020*/ 	.byte	0x00, 0x00, 0x00, 0x00


//--------------------- .nv.info._Z16update_centroidsPfS_Pi --------------------------
	.section	.nv.info._Z16update_centroidsPfS_Pi,"",@"SHT_CUDA_INFO"
	.sectionflags	@""
	.align	4


	//----- nvinfo : EIATTR_CUDA_API_VERSION
	.align		4
        /*0000*/ 	.byte	0x04, 0x37
        /*0002*/ 	.short	(.L_15 - .L_14)
.L_14:
        /*0004*/ 	.word	0x00000082


	//----- nvinfo : EIATTR_KPARAM_INFO
	.align		4
.L_15:
        /*0008*/ 	.byte	0x04, 0x17
        /*000a*/ 	.short	(.L_17 - .L_16)
.L_16:
        /*000c*/ 	.word	0x00000000
        /*0010*/ 	.short	0x0002
        /*0012*/ 	.short	0x0010
        /*0014*/ 	.byte	0x00, 0xf5, 0x21, 0x00


	//----- nvinfo : EIATTR_KPARAM_INFO
	.align		4
.L_17:
        /*0018*/ 	.byte	0x04, 0x17
        /*001a*/ 	.short	(.L_19 - .L_18)
.L_18:
        /*001c*/ 	.word	0x00000000
        /*0020*/ 	.short	0x0001
        /*0022*/ 	.short	0x0008
        /*0024*/ 	.byte	0x00, 0xf5, 0x21, 0x00


	//----- nvinfo : EIATTR_KPARAM_INFO
	.align		4
.L_19:
        /*0028*/ 	.byte	0x04, 0x17
        /*002a*/ 	.short	(.L_21 - .L_20)
.L_20:
        /*002c*/ 	.word	0x00000000
        /*0030*/ 	.short	0x0000
        /*0032*/ 	.short	0x0000
        /*0034*/ 	.byte	0x00, 0xf5, 0x21, 0x00


	//----- nvinfo : EIATTR_SPARSE_MMA_MASK
	.align		4
.L_21:
        /*0038*/ 	.byte	0x03, 0x50
        /*003a*/ 	.short	0x0000


	//----- nvinfo : EIATTR_MAXREG_COUNT
	.align		4
        /*003c*/ 	.byte	0x03, 0x1b
        /*003e*/ 	.short	0x00ff


	//----- nvinfo : EIATTR_NUM_BARRIERS
	.align		4
        /*0040*/ 	.byte	0x02, 0x4c
        /*0042*/ 	.byte	0x01
	.zero		1


	//----- nvinfo : EIATTR_MERCURY_ISA_VERSION
	.align		4
        /*0044*/ 	.byte	0x03, 0x5f
        /*0046*/ 	.short	0x0101


	//----- nvinfo : EIATTR_VRC_CTA_INIT_COUNT
	.align		4
        /*0048*/ 	.byte	0x02, 0x4a
	.zero		1
	.zero		1


	//----- nvinfo : EIATTR_EXIT_INSTR_OFFSETS
	.align		4
        /*004c*/ 	.byte	0x04, 0x1c
        /*004e*/ 	.short	(.L_23 - .L_22)


	//   ....[0]....
.L_22:
        /*0050*/ 	.word	0x00000430


	//   ....[1]....
        /*0054*/ 	.word	0x00000db0


	//   ....[2]....
        /*0058*/ 	.word	0x000011f0


	//----- nvinfo : EIATTR_CRS_STACK_SIZE
	.align		4
.L_23:
        /*005c*/ 	.byte	0x04, 0x1e
        /*005e*/ 	.short	(.L_25 - .L_24)
.L_24:
        /*0060*/ 	.word	0x00000000


	//----- nvinfo : EIATTR_CBANK_PARAM_SIZE
	.align		4
.L_25:
        /*0064*/ 	.byte	0x03, 0x19
        /*0066*/ 	.short	0x0018


	//----- nvinfo : EIATTR_PARAM_CBANK
	.align		4
        /*0068*/ 	.byte	0x04, 0x0a
        /*006a*/ 	.short	(.L_27 - .L_26)
	.align		4
.L_26:
        /*006c*/ 	.word	index@(.nv.constant0._Z16update_centroidsPfS_Pi)
        /*0070*/ 	.short	0x0380
        /*0072*/ 	.short	0x0018


	//----- nvinfo : EIATTR_SW_WAR
	.align		4
.L_27:
        /*0074*/ 	.byte	0x04, 0x36
        /*0076*/ 	.short	(.L_29 - .L_28)
.L_28:
        /*0078*/ 	.word	0x00000008
.L_29:


//--------------------- .nv.info._Z15assign_clustersPfS_Pi --------------------------
	.section	.nv.info._Z15assign_clustersPfS_Pi,"",@"SHT_CUDA_INFO"
	.sectionflags	@""
	.align	4


	//----- nvinfo : EIATTR_CUDA_API_VERSION
	.align		4
        /*0000*/ 	.byte	0x04, 0x37
        /*0002*/ 	.short	(.L_31 - .L_30)
.L_30:
        /*0004*/ 	.word	0x00000082


	//----- nvinfo : EIATTR_KPARAM_INFO
	.align		4
.L_31:
        /*0008*/ 	.byte	0x04, 0x17
        /*000a*/ 	.short	(.L_33 - .L_32)
.L_32:
        /*000c*/ 	.word	0x00000000
        /*0010*/ 	.short	0x0002
        /*0012*/ 	.short	0x0010
        /*0014*/ 	.byte	0x00, 0xf5, 0x21, 0x00


	//----- nvinfo : EIATTR_KPARAM_INFO
	.align		4
.L_33:
        /*0018*/ 	.byte	0x04, 0x17
        /*001a*/ 	.short	(.L_35 - .L_34)
.L_34:
        /*001c*/ 	.word	0x00000000
        /*0020*/ 	.short	0x0001
        /*0022*/ 	.short	0x0008
        /*0024*/ 	.byte	0x00, 0xf5, 0x21, 0x00


	//----- nvinfo : EIATTR_KPARAM_INFO
	.align		4
.L_35:
        /*0028*/ 	.byte	0x04, 0x17
        /*002a*/ 	.short	(.L_37 - .L_36)
.L_36:
        /*002c*/ 	.word	0x00000000
        /*0030*/ 	.short	0x0000
        /*0032*/ 	.short	0x0000
        /*0034*/ 	.byte	0x00, 0xf5, 0x21, 0x00


	//----- nvinfo : EIATTR_SPARSE_MMA_MASK
	.align		4
.L_37:
        /*0038*/ 	.byte	0x03, 0x50
        /*003a*/ 	.short	0x0000


	//----- nvinfo : EIATTR_MAXREG_COUNT
	.align		4
        /*003c*/ 	.byte	0x03, 0x1b
        /*003e*/ 	.short	0x00ff


	//----- nvinfo : EIATTR_MERCURY_ISA_VERSION
	.align		4
        /*0040*/ 	.byte	0x03, 0x5f
        /*0042*/ 	.short	0x0101


	//----- nvinfo : EIATTR_VRC_CTA_INIT_COUNT
	.align		4
        /*0044*/ 	.byte	0x02, 0x4a
	.zero		1
	.zero		1


	//----- nvinfo : EIATTR_EXIT_INSTR_OFFSETS
	.align		4
        /*0048*/ 	.byte	0x04, 0x1c
        /*004a*/ 	.short	(.L_39 - .L_38)


	//   ....[0]....
.L_38:
        /*004c*/ 	.word	0x00000060


	//   ....[1]....
        /*0050*/ 	.word	0x000003f0


	//----- nvinfo : EIATTR_CBANK_PARAM_SIZE
	.align		4
.L_39:
        /*0054*/ 	.byte	0x03, 0x19
        /*0056*/ 	.short	0x0018


	//----- nvinfo : EIATTR_PARAM_CBANK
	.align		4
        /*0058*/ 	.byte	0x04, 0x0a
        /*005a*/ 	.short	(.L_41 - .L_40)
	.align		4
.L_40:
        /*005c*/ 	.word	index@(.nv.constant0._Z15assign_clustersPfS_Pi)
        /*0060*/ 	.short	0x0380
        /*0062*/ 	.short	0x0018


	//----- nvinfo : EIATTR_SW_WAR
	.align		4
.L_41:
        /*0064*/ 	.byte	0x04, 0x36
        /*0066*/ 	.short	(.L_43 - .L_42)
.L_42:
        /*0068*/ 	.word	0x00000008
.L_43:


//--------------------- .nv.callgraph             --------------------------
	.section	.nv.callgraph,"",@"SHT_CUDA_CALLGRAPH"
	.align	4
	.sectionentsize	8
	.align		4
        /*0000*/ 	.word	0x00000000
	.align		4
        /*0004*/ 	.word	0xffffffff
	.align		4
        /*0008*/ 	.word	0x00000000
	.align		4
        /*000c*/ 	.word	0xfffffffe
	.align		4
        /*0010*/ 	.word	0x00000000
	.align		4
        /*0014*/ 	.word	0xfffffffd
	.align		4
        /*0018*/ 	.word	0x00000000
	.align		4
        /*001c*/ 	.word	0xfffffffc


//--------------------- .text._Z16update_centroidsPfS_Pi --------------------------
	.section	.text._Z16update_centroidsPfS_Pi,"ax",@progbits
	.align	128
        .global         _Z16update_centroidsPfS_Pi
        .type           _Z16update_centroidsPfS_Pi,@function
        .size           _Z16update_centroidsPfS_Pi,(.L_x_36 - _Z16update_centroidsPfS_Pi)
        .other          _Z16update_centroidsPfS_Pi,@"STO_CUDA_ENTRY STV_DEFAULT"
_Z16update_centroidsPfS_Pi:
.text._Z16update_centroidsPfS_Pi:
[----:B------:R-:W-:Y:S01]  /*0000*/  LDC R1, c[0x0][0x37c] ;  /* 0x0000df00ff017b82 */ /* 0x000fe20000000800 */
[----:B------:R-:W0:Y:S07]  /*0010*/  S2R R7, SR_TID.X ;  /* 0x0000000000077919 */ /* 0x000e2e0000002100 */
[----:B------:R-:W1:Y:S01]  /*0020*/  S2UR UR4, SR_CTAID.X ;  /* 0x00000000000479c3 */ /* 0x000e620000002500 */
[----:B------:R-:W-:Y:S07]  /*0030*/  BSSY.RECONVERGENT B0, `(.L_x_0) ;  /* 0x000000e000007945 */ /* 0x000fee0003800200 */
[----:B------:R-:W1:Y:S01]  /*0040*/  LDC R0, c[0x0][0x360] ;  /* 0x0000d800ff007b82 */ /* 0x000e620000000800 */
[----:B0-----:R-:W-:Y:S01]  /*0050*/  ISETP.NE.AND P0, PT, R7, RZ, PT ;  /* 0x000000ff0700720c */ /* 0x001fe20003f05270 */
[----:B-1----:R-:W-:-:S12]  /*0060*/  IMAD R7, R0, UR4, R7 ;  /* 0x0000000400077c24 */ /* 0x002fd8000f8e0207 */
[----:B------:R-:W-:Y:S05]  /*0070*/  @P0 BRA `(.L_x_1) ;  /* 0x0000000000240947 */ /* 0x000fea0003800000 */
[----:B------:R-:W0:Y:S01]  /*0080*/  S2UR UR5, SR_CgaCtaId ;  /* 0x00000000000579c3 */ /* 0x000e220000008800 */
[----:B------:R-:W-:Y:S02]  /*0090*/  UMOV UR4, 0x400 ;  /* 0x0000040000047882 */ /* 0x000fe40000000000 */
[----:B0-----:R-:W-:-:S09]  /*00a0*/  ULEA UR4, UR5, UR4, 0x18 ;  /* 0x0000000405047291 */ /* 0x001fd2000f8ec0ff */
[----:B------:R-:W-:Y:S04]  /*00b0*/  STS [UR4+0x30], RZ ;  /* 0x000030ffff007988 */ /* 0x000fe80008000804 */
[----:B------:R-:W-:Y:S04]  /*00c0*/  STS.128 [UR4], RZ ;  /* 0x000000ffff007988 */ /* 0x000fe80008000c04 */
[----:B------:R-:W-:Y:S04]  /*00d0*/  STS [UR4+0x34], RZ ;  /* 0x000034ffff007988 */ /* 0x000fe80008000804 */
[----:B------:R-:W-:Y:S04]  /*00e0*/  STS.128 [UR4+0x10], RZ ;  /* 0x000010ffff007988 */ /* 0x000fe80008000c04 */
[----:B------:R-:W-:Y:S04]  /*00f0*/  STS [UR4+0x38], RZ ;  /* 0x000038ffff007988 */ /* 0x000fe80008000804 */
[----:B------:R-:W-:Y:S01]  /*0100*/  STS.128 [UR4+0x20], RZ ;  /* 0x000020ffff007988 */ /* 0x000fe20008000c04 */
.L_x_1:
[----:B------:R-:W-:Y:S05]  /*0110*/  BSYNC.RECONVERGENT B0 ;  /* 0x0000000000007941 */ /* 0x000fea0003800200 */
.L_x_0:
[----:B------:R-:W-:Y:S01]  /*0120*/  BAR.SYNC.DEFER_BLOCKING 0x0 ;  /* 0x0000000000007b1d */ /* 0x000fe20000010000 */
[----:B------:R-:W-:-:S05]  /*0130*/  ISETP.GT.AND P1, PT, R7, 0x95, PT ;  /* 0x000000950700780c */ /* 0x000fca0003f24270 */
[----:B------:R-:W0:Y:S01]  /*0140*/  LDCU.64 UR6, c[0x0][0x358] ;  /* 0x00006b00ff0677ac */ /* 0x000e220008000a00 */
[----:B------:R-:W-:Y:S07]  /*0150*/  BSSY.RECONVERGENT B0, `(.L_x_2) ;  /* 0x000002c000007945 */ /* 0x000fee0003800200 */
[----:B------:R-:W-:Y:S05]  /*0160*/  @P1 BRA `(.L_x_3) ;  /* 0x0000000000a81947 */ /* 0x000fea0003800000 */
[----:B------:R-:W1:Y:S08]  /*0170*/  LDC.64 R2, c[0x0][0x390] ;  /* 0x0000e400ff027b82 */ /* 0x000e700000000a00 */
[----:B------:R-:W2:Y:S01]  /*0180*/  LDC.64 R4, c[0x0][0x380] ;  /* 0x0000e000ff047b82 */ /* 0x000ea20000000a00 */
[C---:B-1----:R-:W-:Y:S01]  /*0190*/  IMAD.WIDE R2, R7.reuse, 0x4, R2 ;  /* 0x0000000407027825 */ /* 0x042fe200078e0202 */
[----:B------:R-:W-:-:S05]  /*01a0*/  SHF.L.U32 R7, R7, 0x2, RZ ;  /* 0x0000000207077819 */ /* 0x000fca00000006ff */
[----:B0-----:R-:W3:Y:S01]  /*01b0*/  LDG.E R2, desc[UR6][R2.64] ;  /* 0x0000000602027981 */ /* 0x001ee2000c1e1900 */
[----:B--2---:R-:W-:-:S05]  /*01c0*/  IMAD.WIDE R4, R7, 0x4, R4 ;  /* 0x0000000407047825 */ /* 0x004fca00078e0204 */
[----:B------:R0:W5:Y:S01]  /*01d0*/  LDG.E R7, desc[UR6][R4.64] ;  /* 0x0000000604077981 */ /* 0x000162000c1e1900 */
[----:B------:R-:W-:Y:S01]  /*01e0*/  MOV R10, 0x400 ;  /* 0x00000400000a7802 */ /* 0x000fe20000000f00 */
[----:B------:R-:W-:Y:S01]  /*01f0*/  BSSY.RECONVERGENT B1, `(.L_x_4) ;  /* 0x0000008000017945 */ /* 0x000fe20003800200 */
[----:B------:R-:W1:Y:S02]  /*0200*/  S2R R11, SR_CgaCtaId ;  /* 0x00000000000b7919 */ /* 0x000e640000008800 */
[----:B-1----:R-:W-:-:S05]  /*0210*/  LEA R9, R11, R10, 0x18 ;  /* 0x0000000a0b097211 */ /* 0x002fca00078ec0ff */
[----:B0--3--:R-:W-:-:S07]  /*0220*/  IMAD R0, R2, 0x10, R9 ;  /* 0x0000001002007824 */ /* 0x009fce00078e0209 */
.L_x_5:
[----:B------:R-:W0:Y:S02]  /*0230*/  LDS R8, [R0] ;  /* 0x0000000000087984 */ /* 0x000e240000000800 */
[----:B0----5:R-:W-:-:S05]  /*0240*/  FADD R9, R7, R8 ;  /* 0x0000000807097221 */ /* 0x021fca0000000000 */
[----:B------:R-:W0:Y:S02]  /*0250*/  ATOMS.CAST.SPIN P1, [R0], R8, R9 ;  /* 0x000000080000758d */ /* 0x000e240001820009 */
[----:B0-----:R-:W-:Y:S05]  /*0260*/  @!P1 BRA `(.L_x_5) ;  /* 0xfffffffc00f09947 */ /* 0x001fea000383ffff */
[----:B------:R-:W-:Y:S05]  /*0270*/  BSYNC.RECONVERGENT B1 ;  /* 0x0000000000017941 */ /* 0x000fea0003800200 */
.L_x_4:
[----:B------:R0:W5:Y:S01]  /*0280*/  LDG.E R3, desc[UR6][R4.64+0x4] ;  /* 0x0000040604037981 */ /* 0x000162000c1e1900 */
[----:B------:R-:W-:Y:S01]  /*0290*/  BSSY.RECONVERGENT B1, `(.L_x_6) ;  /* 0x0000005000017945 */ /* 0x000fe20003800200 */
.L_x_7:
[----:B------:R-:W1:Y:S02]  /*02a0*/  LDS R6, [R0+0x4] ;  /* 0x0000040000067984 */ /* 0x000e640000000800 */
[----:B-1---5:R-:W-:-:S05]  /*02b0*/  FADD R7, R3, R6 ;  /* 0x0000000603077221 */ /* 0x022fca0000000000 */
[----:B------:R-:W1:Y:S02]  /*02c0*/  ATOMS.CAST.SPIN P1, [R0+0x4], R6, R7 ;  /* 0x000004060000758d */ /* 0x000e640001820007 */
[----:B-1----:R-:W-:Y:S05]  /*02d0*/  @!P1 BRA `(.L_x_7) ;  /* 0xfffffffc00f09947 */ /* 0x002fea000383ffff */
[----:B------:R-:W-:Y:S05]  /*02e0*/  BSYNC.RECONVERGENT B1 ;  /* 0x0000000000017941 */ /* 0x000fea0003800200 */
.L_x_6:
[----:B------:R1:W5:Y:S01]  /*02f0*/  LDG.E R3, desc[UR6][R4.64+0x8] ;  /* 0x0000080604037981 */ /* 0x000362000c1e1900 */
[----:B------:R-:W-:Y:S01]  /*0300*/  BSSY.RECONVERGENT B1, `(.L_x_8) ;  /* 0x0000005000017945 */ /* 0x000fe20003800200 */
.L_x_9:
[----:B------:R-:W2:Y:S02]  /*0310*/  LDS R6, [R0+0x8] ;  /* 0x0000080000067984 */ /* 0x000ea40000000800 */
[----:B--2--5:R-:W-:-:S05]  /*0320*/  FADD R7, R3, R6 ;  /* 0x0000000603077221 */ /* 0x024fca0000000000 */
[----:B------:R-:W2:Y:S02]  /*0330*/  ATOMS.CAST.SPIN P1, [R0+0x8], R6, R7 ;  /* 0x000008060000758d */ /* 0x000ea40001820007 */
[----:B--2---:R-:W-:Y:S05]  /*0340*/  @!P1 BRA `(.L_x_9) ;  /* 0xfffffffc00f09947 */ /* 0x004fea000383ffff */
[----:B------:R-:W-:Y:S05]  /*0350*/  BSYNC.RECONVERGENT B1 ;  /* 0x0000000000017941 */ /* 0x000fea0003800200 */
.L_x_8:
[----:B01----:R0:W5:Y:S01]  /*0360*/  LDG.E R5, desc[UR6][R4.64+0xc] ;  /* 0x00000c0604057981 */ /* 0x003162000c1e1900 */
[----:B------:R-:W-:Y:S01]  /*0370*/  BSSY.RECONVERGENT B1, `(.L_x_10) ;  /* 0x0000005000017945 */ /* 0x000fe20003800200 */
.L_x_11:
[----:B------:R-:W1:Y:S02]  /*0380*/  LDS R6, [R0+0xc] ;  /* 0x00000c0000067984 */ /* 0x000e640000000800 */
[----:B-1---5:R-:W-:-:S05]  /*0390*/  FADD R7, R5, R6 ;  /* 0x0000000605077221 */ /* 0x022fca0000000000 */
[----:B------:R-:W1:Y:S02]  /*03a0*/  ATOMS.CAST.SPIN P1, [R0+0xc], R6, R7 ;  /* 0x00000c060000758d */ /* 0x000e640001820007 */
[----:B-1----:R-:W-:Y:S05]  /*03b0*/  @!P1 BRA `(.L_x_11) ;  /* 0xfffffffc00f09947 */ /* 0x002fea000383ffff */
[----:B------:R-:W-:Y:S05]  /*03c0*/  BSYNC.RECONVERGENT B1 ;  /* 0x0000000000017941 */ /* 0x000fea0003800200 */
.L_x_10:
[----:B------:R-:W-:-:S04]  /*03d0*/  IADD3 R0, PT, PT, R10, 0x30, RZ ;  /* 0x000000300a007810 */ /* 0x000fc80007ffe0ff */
[----:B------:R-:W-:-:S05]  /*03e0*/  LEA R3, R11, R0, 0x18 ;  /* 0x000000000b037211 */ /* 0x000fca00078ec0ff */
[----:B------:R-:W-:-:S05]  /*03f0*/  IMAD R3, R2, 0x4, R3 ;  /* 0x0000000402037824 */ /* 0x000fca00078e0203 */
[----:B------:R1:W-:Y:S02]  /*0400*/  ATOMS.POPC.INC.32 RZ, [R3+URZ] ;  /* 0x0000000003ff7f8c */ /* 0x0003e4000d8000ff */
.L_x_3:
[----:B0-----:R-:W-:Y:S05]  /*0410*/  BSYNC.RECONVERGENT B0 ;  /* 0x0000000000007941 */ /* 0x001fea0003800200 */
.L_x_2:
[----:B------:R-:W-:Y:S06]  /*0420*/  BAR.SYNC.DEFER_BLOCKING 0x0 ;  /* 0x0000000000007b1d */ /* 0x000fec0000010000 */
[----:B------:R-:W-:Y:S05]  /*0430*/  @P0 EXIT ;  /* 0x000000000000094d */ /* 0x000fea0003800000 */
[----:B------:R-:W0:Y:S01]  /*0440*/  S2UR UR5, SR_CgaCtaId ;  /* 0x00000000000579c3 */ /* 0x000e220000008800 */
[----:B------:R-:W-:Y:S02]  /*0450*/  UMOV UR4, 0x400 ;  /* 0x0000040000047882 */ /* 0x000fe40000000000 */
[----:B0-----:R-:W-:-:S09]  /*0460*/  ULEA UR4, UR5, UR4, 0x18 ;  /* 0x0000000405047291 */ /* 0x001fd2000f8ec0ff */
[----:B-1----:R-:W0:Y:S02]  /*0470*/  LDS R3, [UR4+0x30] ;  /* 0x00003004ff037984 */ /* 0x002e240008000800 */
[----:B0-----:R-:W-:-:S13]  /*0480*/  ISETP.GE.AND P0, PT, R3, 0x1, PT ;  /* 0x000000010300780c */ /* 0x001fda0003f06270 */
[----:B------:R-:W-:Y:S05]  /*0490*/  @!P0 BRA `(.L_x_12) ;  /* 0x00000004000c8947 */ /* 0x000fea0003800000 */
[----:B------:R-:W0:Y:S01]  /*04a0*/  LDS R0, [UR4] ;  /* 0x00000004ff007984 */ /* 0x000e220008000800 */
[----:B------:R-:W-:-:S04]  /*04b0*/  I2FP.F32.U32 R3, R3 ;  /* 0x0000000300037245 */ /* 0x000fc80000201000 */
[----:B------:R-:W1:Y:S02]  /*04c0*/  MUFU.RCP R2, R3 ;  /* 0x0000000300027308 */ /* 0x000e640000001000 */
[----:B-1----:R-:W-:-:S04]  /*04d0*/  FFMA R5, -R3, R2, 1 ;  /* 0x3f80000003057423 */ /* 0x002fc80000000102 */
[----:B------:R-:W-:Y:S02]  /*04e0*/  FFMA R5, R2, R5, R2 ;  /* 0x0000000502057223 */ /* 0x000fe40000000002 */
[----:B0-----:R-:W0:Y:S02]  /*04f0*/  FCHK P0, R0, R3 ;  /* 0x0000000300007302 */ /* 0x001e240000000000 */
[----:B------:R-:W-:-:S04]  /*0500*/  FFMA R2, R0, R5, RZ ;  /* 0x0000000500027223 */ /* 0x000fc800000000ff */
[----:B------:R-:W-:-:S04]  /*0510*/  FFMA R4, -R3, R2, R0 ;  /* 0x0000000203047223 */ /* 0x000fc80000000100 */
[----:B------:R-:W-:Y:S01]  /*0520*/  FFMA R7, R5, R4, R2 ;  /* 0x0000000405077223 */ /* 0x000fe20000000002 */
[----:B0-----:R-:W-:Y:S06]  /*0530*/  @!P0 BRA `(.L_x_13) ;  /* 0x0000000000088947 */ /* 0x001fec0003800000 */
[----:B------:R-:W-:-:S07]  /*0540*/  MOV R2, 0x560 ;  /* 0x0000056000027802 */ /* 0x000fce0000000f00 */
[----:B------:R-:W-:Y:S05]  /*0550*/  CALL.REL.NOINC `($__internal_0_$__cuda_sm3x_div_rn_noftz_f32_slowpath) ;  /* 0x0000000c00287944 */ /* 0x000fea0003c00000 */
.L_x_13:
[----:B------:R-:W0:Y:S01]  /*0560*/  S2UR UR5, SR_CgaCtaId ;  /* 0x00000000000579c3 */ /* 0x000e220000008800 */
[----:B------:R-:W-:Y:S01]  /*0570*/  UMOV UR4, 0x400 ;  /* 0x0000040000047882 */ /* 0x000fe20000000000 */
[----:B------:R-:W1:Y:S06]  /*0580*/  MUFU.RCP R0, R3 ;  /* 0x0000000300007308 */ /* 0x000e6c0000001000 */
[----:B------:R-:W2:Y:S01]  /*0590*/  LDC.64 R4, c[0x0][0x388] ;  /* 0x0000e200ff047b82 */ /* 0x000ea20000000a00 */
[----:B-1----:R-:W-:-:S04]  /*05a0*/  FFMA R9, -R3, R0, 1 ;  /* 0x3f80000003097423 */ /* 0x002fc80000000100 */
[----:B------:R-:W-:Y:S01]  /*05b0*/  FFMA R0, R0, R9, R0 ;  /* 0x0000000900007223 */ /* 0x000fe20000000000 */
[----:B0-----:R-:W-:Y:S01]  /*05c0*/  ULEA UR4, UR5, UR4, 0x18 ;  /* 0x0000000405047291 */ /* 0x001fe2000f8ec0ff */
[----:B--2---:R-:W-:Y:S08]  /*05d0*/  STG.E desc[UR6][R4.64], R7 ;  /* 0x0000000704007986 */ /* 0x004ff0000c101906 */
[----:B------:R-:W0:Y:S02]  /*05e0*/  LDS R2, [UR4+0x4] ;  /* 0x00000404ff027984 */ /* 0x000e240008000800 */
[----:B0-----:R-:W0:Y:S01]  /*05f0*/  FCHK P0, R2, R3 ;  /* 0x0000000302007302 */ /* 0x001e220000000000 */
[----:B------:R-:W-:-:S04]  /*0600*/  FFMA R9, R0, R2, RZ ;  /* 0x0000000200097223 */ /* 0x000fc800000000ff */
[----:B------:R-:W-:-:S04]  /*0610*/  FFMA R6, -R3, R9, R2 ;  /* 0x0000000903067223 */ /* 0x000fc80000000102 */
[----:B------:R-:W-:Y:S01]  /*0620*/  FFMA R9, R0, R6, R9 ;  /* 0x0000000600097223 */ /* 0x000fe20000000009 */
[----:B0-----:R-:W-:Y:S06]  /*0630*/  @!P0 BRA `(.L_x_14) ;  /* 0x0000000000108947 */ /* 0x001fec0003800000 */
[----:B------:R-:W-:Y:S02]  /*0640*/  MOV R0, R2 ;  /* 0x0000000200007202 */ /* 0x000fe40000000f00 */
[----:B------:R-:W-:-:S07]  /*0650*/  MOV R2, 0x670 ;  /* 0x0000067000027802 */ /* 0x000fce0000000f00 */
[----:B------:R-:W-:Y:S05]  /*0660*/  CALL.REL.NOINC `($__internal_0_$__cuda_sm3x_div_rn_noftz_f32_slowpath) ;  /* 0x0000000800e47944 */ /* 0x000fea0003c00000 */
[----:B------:R-:W-:-:S07]  /*0670*/  IMAD.MOV.U32 R9, RZ, RZ, R7 ;  /* 0x000000ffff097224 */ /* 0x000fce00078e0007 */
.L_x_14:
        /* <DEDUP_REMOVED lines=17> */
.L_x_15:
        /* <DEDUP_REMOVED lines=18> */
.L_x_16:
[----:B------:R-:W0:Y:S02]  /*08b0*/  LDC.64 R2, c[0x0][0x388] ;  /* 0x0000e200ff027b82 */ /* 0x000e240000000a00 */
[----:B0-----:R0:W-:Y:S02]  /*08c0*/  STG.E desc[UR6][R2.64+0xc], R9 ;  /* 0x00000c0902007986 */ /* 0x0011e4000c101906 */
.L_x_12:
[----:B------:R-:W1:Y:S01]  /*08d0*/  S2UR UR5, SR_CgaCtaId ;  /* 0x00000000000579c3 */ /* 0x000e620000008800 */
[----:B------:R-:W-:Y:S02]  /*08e0*/  UMOV UR4, 0x400 ;  /* 0x0000040000047882 */ /* 0x000fe40000000000 */
[----:B-1----:R-:W-:-:S09]  /*08f0*/  ULEA UR4, UR5, UR4, 0x18 ;  /* 0x0000000405047291 */ /* 0x002fd2000f8ec0ff */
[----:B0-----:R-:W0:Y:S02]  /*0900*/  LDS R3, [UR4+0x34] ;  /* 0x00003404ff037984 */ /* 0x001e240008000800 */
[----:B0-----:R-:W-:-:S13]  /*0910*/  ISETP.GE.AND P0, PT, R3, 0x1, PT ;  /* 0x000000010300780c */ /* 0x001fda0003f06270 */
[----:B------:R-:W-:Y:S05]  /*0920*/  @!P0 BRA `(.L_x_17) ;  /* 0x00000004000c8947 */ /* 0x000fea0003800000 */
[----:B------:R-:W0:Y:S01]  /*0930*/  LDS R0, [UR4+0x10] ;  /* 0x00001004ff007984 */ /* 0x000e220008000800 */
        /* <DEDUP_REMOVED lines=11> */
.L_x_18:
        /* <DEDUP_REMOVED lines=17> */
[----:B------:R-:W-:-:S07]  /*0b00*/  MOV R9, R7 ;  /* 0x0000000700097202 */ /* 0x000fce0000000f00 */
.L_x_19:
        /* <DEDUP_REMOVED lines=14> */
[----:B------:R-:W-:Y:S01]  /*0bf0*/  IMAD.MOV.U32 R0, RZ, RZ, R2 ;  /* 0x000000ffff007224 */ /* 0x000fe200078e0002 */
[----:B------:R-:W-:-:S07]  /*0c00*/  MOV R2, 0xc20 ;  /* 0x00000c2000027802 */ /* 0x000fce0000000f00 */
[----:B------:R-:W-:Y:S05]  /*0c10*/  CALL.REL.NOINC `($__internal_0_$__cuda_sm3x_div_rn_noftz_f32_slowpath) ;  /* 0x0000000400787944 */ /* 0x000fea0003c00000 */
.L_x_20:
        /* <DEDUP_REMOVED lines=18> */
.L_x_21:
[----:B------:R-:W0:Y:S02]  /*0d40*/  LDC.64 R2, c[0x0][0x388] ;  /* 0x0000e200ff027b82 */ /* 0x000e240000000a00 */
[----:B0-----:R0:W-:Y:S02]  /*0d50*/  STG.E desc[UR6][R2.64+0x1c], R9 ;  /* 0x00001c0902007986 */ /* 0x0011e4000c101906 */
.L_x_17:
[----:B------:R-:W1:Y:S01]  /*0d60*/  S2UR UR5, SR_CgaCtaId ;  /* 0x00000000000579c3 */ /* 0x000e620000008800 */
[----:B------:R-:W-:Y:S02]  /*0d70*/  UMOV UR4, 0x400 ;  /* 0x0000040000047882 */ /* 0x000fe40000000000 */
[----:B-1----:R-:W-:-:S09]  /*0d80*/  ULEA UR4, UR5, UR4, 0x18 ;  /* 0x0000000405047291 */ /* 0x002fd2000f8ec0ff */
[----:B0-----:R-:W0:Y:S02]  /*0d90*/  LDS R3, [UR4+0x38] ;  /* 0x00003804ff037984 */ /* 0x001e240008000800 */
[----:B0-----:R-:W-:-:S13]  /*0da0*/  ISETP.GE.AND P0, PT, R3, 0x1, PT ;  /* 0x000000010300780c */ /* 0x001fda0003f06270 */
[----:B------:R-:W-:Y:S05]  /*0db0*/  @!P0 EXIT ;  /* 0x000000000000894d */ /* 0x000fea0003800000 */
        /* <DEDUP_REMOVED lines=12> */
.L_x_22:
        /* <DEDUP_REMOVED lines=17> */
[----:B------:R-:W-:-:S07]  /*0f90*/  MOV R9, R7 ;  /* 0x0000000700097202 */ /* 0x000fce0000000f00 */
.L_x_23:
        /* <DEDUP_REMOVED lines=17> */
.L_x_24:
        /* <DEDUP_REMOVED lines=18> */
.L_x_25:
[----:B------:R-:W0:Y:S02]  /*11d0*/  LDC.64 R2, c[0x0][0x388] ;  /* 0x0000e200ff027b82 */ /* 0x000e240000000a00 */
[----:B0-----:R-:W-:Y:S01]  /*11e0*/  STG.E desc[UR6][R2.64+0x2c], R9 ;  /* 0x00002c0902007986 */ /* 0x001fe2000c101906 */
[----:B------:R-:W-:Y:S05]  /*11f0*/  EXIT ;  /* 0x000000000000794d */ /* 0x000fea0003800000 */
        .weak           $__internal_0_$__cuda_sm3x_div_rn_noftz_f32_slowpath
        .type           $__internal_0_$__cuda_sm3x_div_rn_noftz_f32_slowpath,@function
        .size           $__internal_0_$__cuda_sm3x_div_rn_noftz_f32_slowpath,(.L_x_36 - $__internal_0_$__cuda_sm3x_div_rn_noftz_f32_slowpath)
$__internal_0_$__cuda_sm3x_div_rn_noftz_f32_slowpath:
[----:B------:R-:W-:Y:S02]  /*1200*/  SHF.R.U32.HI R5, RZ, 0x17, R3 ;  /* 0x00000017ff057819 */ /* 0x000fe40000011603 */
[----:B------:R-:W-:Y:S02]  /*1210*/  SHF.R.U32.HI R4, RZ, 0x17, R0 ;  /* 0x00000017ff047819 */ /* 0x000fe40000011600 */
[----:B------:R-:W-:Y:S02]  /*1220*/  LOP3.LUT R10, R5, 0xff, RZ, 0xc0, !PT ;  /* 0x000000ff050a7812 */ /* 0x000fe400078ec0ff */
[----:B------:R-:W-:Y:S02]  /*1230*/  LOP3.LUT R8, R4, 0xff, RZ, 0xc0, !PT ;  /* 0x000000ff04087812 */ /* 0x000fe400078ec0ff */
[----:B------:R-:W-:Y:S02]  /*1240*/  IADD3 R7, PT, PT, R10, -0x1, RZ ;  /* 0xffffffff0a077810 */ /* 0x000fe40007ffe0ff */
[----:B------:R-:W-:Y:S01]  /*1250*/  MOV R5, R3 ;  /* 0x0000000300057202 */ /* 0x000fe20000000f00 */
[----:B------:R-:W-:Y:S01]  /*1260*/  VIADD R6, R8, 0xffffffff ;  /* 0xffffffff08067836 */ /* 0x000fe20000000000 */
[----:B------:R-:W-:-:S04]  /*1270*/  ISETP.GT.U32.AND P0, PT, R7, 0xfd, PT ;  /* 0x000000fd0700780c */ /* 0x000fc80003f04070 */
[----:B------:R-:W-:-:S13]  /*1280*/  ISETP.GT.U32.OR P0, PT, R6, 0xfd, P0 ;  /* 0x000000fd0600780c */ /* 0x000fda0000704470 */
[----:B------:R-:W-:Y:S01]  /*1290*/  @!P0 MOV R4, RZ ;  /* 0x000000ff00048202 */ /* 0x000fe20000000f00 */
[----:B------:R-:W-:Y:S06]  /*12a0*/  @!P0 BRA `(.L_x_26) ;  /* 0x00000000005c8947 */ /* 0x000fec0003800000 */
[----:B------:R-:W-:Y:S02]  /*12b0*/  FSETP.GTU.FTZ.AND P0, PT, |R0|, +INF , PT ;  /* 0x7f8000000000780b */ /* 0x000fe40003f1c200 */
[----:B------:R-:W-:-:S04]  /*12c0*/  FSETP.GTU.FTZ.AND P1, PT, |R3|, +INF , PT ;  /* 0x7f8000000300780b */ /* 0x000fc80003f3c200 */
[----:B------:R-:W-:-:S13]  /*12d0*/  PLOP3.LUT P0, PT, P0, P1, PT, 0xf8, 0x8f ;  /* 0x00000000008f781c */ /* 0x000fda0000703f70 */
[----:B------:R-:W-:Y:S05]  /*12e0*/  @P0 BRA `(.L_x_27) ;  /* 0x0000000400440947 */ /* 0x000fea0003800000 */
[----:B------:R-:W-:-:S13]  /*12f0*/  LOP3.LUT P0, RZ, R5, 0x7fffffff, R0, 0xc8, !PT ;  /* 0x7fffffff05ff7812 */ /* 0x000fda000780c800 */
[----:B------:R-:W-:Y:S05]  /*1300*/  @!P0 BRA `(.L_x_28) ;  /* 0x0000000400348947 */ /* 0x000fea0003800000 */
[C---:B------:R-:W-:Y:S02]  /*1310*/  FSETP.NEU.FTZ.AND P2, PT, |R0|.reuse, +INF , PT ;  /* 0x7f8000000000780b */ /* 0x040fe40003f5d200 */
[----:B------:R-:W-:Y:S02]  /*1320*/  FSETP.NEU.FTZ.AND P1, PT, |R3|, +INF , PT ;  /* 0x7f8000000300780b */ /* 0x000fe40003f3d200 */
[----:B------:R-:W-:-:S11]  /*1330*/  FSETP.NEU.FTZ.AND P0, PT, |R0|, +INF , PT ;  /* 0x7f8000000000780b */ /* 0x000fd60003f1d200 */
[----:B------:R-:W-:Y:S05]  /*1340*/  @!P1 BRA !P2, `(.L_x_28) ;  /* 0x0000000400249947 */ /* 0x000fea0005000000 */
[----:B------:R-:W-:-:S04]  /*1350*/  LOP3.LUT P2, RZ, R0, 0x7fffffff, RZ, 0xc0, !PT ;  /* 0x7fffffff00ff7812 */ /* 0x000fc8000784c0ff */
[----:B------:R-:W-:-:S13]  /*1360*/  PLOP3.LUT P1, PT, P1, P2, PT, 0x2f, 0xf2 ;  /* 0x0000000000f2781c */ /* 0x000fda0000f24577 */
[----:B------:R-:W-:Y:S05]  /*1370*/  @P1 BRA `(.L_x_29) ;  /* 0x0000000400101947 */ /* 0x000fea0003800000 */
[----:B------:R-:W-:-:S04]  /*1380*/  LOP3.LUT P1, RZ, R5, 0x7fffffff, RZ, 0xc0, !PT ;  /* 0x7fffffff05ff7812 */ /* 0x000fc8000782c0ff */
[----:B------:R-:W-:-:S13]  /*1390*/  PLOP3.LUT P0, PT, P0, P1, PT, 0x2f, 0xf2 ;  /* 0x0000000000f2781c */ /* 0x000fda0000702577 */
[----:B------:R-:W-:Y:S05]  /*13a0*/  @P0 BRA `(.L_x_30) ;  /* 0x0000000000f80947 */ /* 0x000fea0003800000 */
[----:B------:R-:W-:Y:S02]  /*13b0*/  ISETP.GE.AND P0, PT, R6, RZ, PT ;  /* 0x000000ff0600720c */ /* 0x000fe40003f06270 */
[----:B------:R-:W-:-:S11]  /*13c0*/  ISETP.GE.AND P1, PT, R7, RZ, PT ;  /* 0x000000ff0700720c */ /* 0x000fd60003f26270 */
[----:B------:R-:W-:Y:S01]  /*13d0*/  @P0 IMAD.MOV.U32 R4, RZ, RZ, RZ ;  /* 0x000000ffff040224 */ /* 0x000fe200078e00ff */
[----:B------:R-:W-:Y:S01]  /*13e0*/  @!P0 MOV R4, 0xffffffc0 ;  /* 0xffffffc000048802 */ /* 0x000fe20000000f00 */
[----:B------:R-:W-:Y:S01]  /*13f0*/  @!P0 FFMA R0, R0, 1.84467440737095516160e+19, RZ ;  /* 0x5f80000000008823 */ /* 0x000fe200000000ff */
[----:B------:R-:W-:Y:S02]  /*1400*/  @!P1 FFMA R5, R3, 1.84467440737095516160e+19, RZ ;  /* 0x5f80000003059823 */ /* 0x000fe400000000ff */
[----:B------:R-:W-:-:S07]  /*1410*/  @!P1 IADD3 R4, PT, PT, R4, 0x40, RZ ;  /* 0x0000004004049810 */ /* 0x000fce0007ffe0ff */
.L_x_26:
[----:B------:R-:W-:-:S05]  /*1420*/  LEA R6, R10, 0xc0800000, 0x17 ;  /* 0xc08000000a067811 */ /* 0x000fca00078eb8ff */
[----:B------:R-:W-:Y:S01]  /*1430*/  IMAD.IADD R6, R5, 0x1, -R6 ;  /* 0x0000000105067824 */ /* 0x000fe200078e0a06 */
[----:B------:R-:W-:-:S03]  /*1440*/  IADD3 R5, PT, PT, R8, -0x7f, RZ ;  /* 0xffffff8108057810 */ /* 0x000fc60007ffe0ff */
[----:B------:R-:W0:Y:S01]  /*1450*/  MUFU.RCP R7, R6 ;  /* 0x0000000600077308 */ /* 0x000e220000001000 */
[----:B------:R-:W-:Y:S01]  /*1460*/  FADD.FTZ R9, -R6, -RZ ;  /* 0x800000ff06097221 */ /* 0x000fe20000010100 */
[----:B------:R-:W-:-:S03]  /*1470*/  IMAD R0, R5, -0x800000, R0 ;  /* 0xff80000005007824 */ /* 0x000fc600078e0200 */
[----:B0-----:R-:W-:-:S04]  /*1480*/  FFMA R8, R7, R9, 1 ;  /* 0x3f80000007087423 */ /* 0x001fc80000000009 */
[----:B------:R-:W-:-:S04]  /*1490*/  FFMA R12, R7, R8, R7 ;  /* 0x00000008070c7223 */ /* 0x000fc80000000007 */
[----:B------:R-:W-:-:S04]  /*14a0*/  FFMA R7, R0, R12, RZ ;  /* 0x0000000c00077223 */ /* 0x000fc800000000ff */
[----:B------:R-:W-:-:S04]  /*14b0*/  FFMA R8, R9, R7, R0 ;  /* 0x0000000709087223 */ /* 0x000fc80000000000 */
[----:B------:R-:W-:Y:S01]  /*14c0*/  FFMA R11, R12, R8, R7 ;  /* 0x000000080c0b7223 */ /* 0x000fe20000000007 */
[----:B------:R-:W-:-:S03]  /*14d0*/  IADD3 R7, PT, PT, R5, 0x7f, -R10 ;  /* 0x0000007f05077810 */ /* 0x000fc60007ffe80a */
[----:B------:R-:W-:Y:S01]  /*14e0*/  FFMA R8, R9, R11, R0 ;  /* 0x0000000b09087223 */ /* 0x000fe20000000000 */
[----:B------:R-:W-:-:S03]  /*14f0*/  IADD3 R7, PT, PT, R7, R4, RZ ;  /* 0x0000000407077210 */ /* 0x000fc60007ffe0ff */
[----:B------:R-:W-:-:S05]  /*1500*/  FFMA R0, R12, R8, R11 ;  /* 0x000000080c007223 */ /* 0x000fca000000000b */
[----:B------:R-:W-:-:S04]  /*1510*/  SHF.R.U32.HI R5, RZ, 0x17, R0 ;  /* 0x00000017ff057819 */ /* 0x000fc80000011600 */
[----:B------:R-:W-:-:S05]  /*1520*/  LOP3.LUT R5, R5, 0xff, RZ, 0xc0, !PT ;  /* 0x000000ff05057812 */ /* 0x000fca00078ec0ff */
[----:B------:R-:W-:-:S05]  /*1530*/  IMAD.IADD R9, R5, 0x1, R7 ;  /* 0x0000000105097824 */ /* 0x000fca00078e0207 */
[----:B------:R-:W-:-:S04]  /*1540*/  IADD3 R4, PT, PT, R9, -0x1, RZ ;  /* 0xffffffff09047810 */ /* 0x000fc80007ffe0ff */
[----:B------:R-:W-:-:S13]  /*1550*/  ISETP.GE.U32.AND P0, PT, R4, 0xfe, PT ;  /* 0x000000fe0400780c */ /* 0x000fda0003f06070 */
[----:B------:R-:W-:Y:S05]  /*1560*/  @!P0 BRA `(.L_x_31) ;  /* 0x0000000000808947 */ /* 0x000fea0003800000 */
[----:B------:R-:W-:-:S13]  /*1570*/  ISETP.GT.AND P0, PT, R9, 0xfe, PT ;  /* 0x000000fe0900780c */ /* 0x000fda0003f04270 */
[----:B------:R-:W-:Y:S05]  /*1580*/  @P0 BRA `(.L_x_32) ;  /* 0x00000000006c0947 */ /* 0x000fea0003800000 */
[----:B------:R-:W-:-:S13]  /*1590*/  ISETP.GE.AND P0, PT, R9, 0x1, PT ;  /* 0x000000010900780c */ /* 0x000fda0003f06270 */
[----:B------:R-:W-:Y:S05]  /*15a0*/  @P0 BRA `(.L_x_33) ;  /* 0x0000000000980947 */ /* 0x000fea0003800000 */
[----:B------:R-:W-:Y:S02]  /*15b0*/  ISETP.GE.AND P0, PT, R9, -0x18, PT ;  /* 0xffffffe80900780c */ /* 0x000fe40003f06270 */
[----:B------:R-:W-:-:S11]  /*15c0*/  LOP3.LUT R0, R0, 0x80000000, RZ, 0xc0, !PT ;  /* 0x8000000000007812 */ /* 0x000fd600078ec0ff */
[----:B------:R-:W-:Y:S05]  /*15d0*/  @!P0 BRA `(.L_x_33) ;  /* 0x00000000008c8947 */ /* 0x000fea0003800000 */
[CCC-:B------:R-:W-:Y:S01]  /*15e0*/  FFMA.RZ R4, R12.reuse, R8.reuse, R11.reuse ;  /* 0x000000080c047223 */ /* 0x1c0fe2000000c00b */
[C---:B------:R-:W-:Y:S01]  /*15f0*/  IADD3 R7, PT, PT, R9.reuse, 0x20, RZ ;  /* 0x0000002009077810 */ /* 0x040fe20007ffe0ff */
[-CC-:B------:R-:W-:Y:S01]  /*1600*/  FFMA.RM R5, R12, R8.reuse, R11.reuse ;  /* 0x000000080c057223 */ /* 0x180fe2000000400b */
[C---:B------:R-:W-:Y:S02]  /*1610*/  ISETP.NE.AND P2, PT, R9.reuse, RZ, PT ;  /* 0x000000ff0900720c */ /* 0x040fe40003f45270 */
[----:B------:R-:W-:Y:S01]  /*1620*/  LOP3.LUT R6, R4, 0x7fffff, RZ, 0xc0, !PT ;  /* 0x007fffff04067812 */ /* 0x000fe200078ec0ff */
[----:B------:R-:W-:Y:S01]  /*1630*/  FFMA.RP R4, R12, R8, R11 ;  /* 0x000000080c047223 */ /* 0x000fe2000000800b */
[----:B------:R-:W-:Y:S01]  /*1640*/  IMAD.MOV R8, RZ, RZ, -R9 ;  /* 0x000000ffff087224 */ /* 0x000fe200078e0a09 */
[----:B------:R-:W-:Y:S02]  /*1650*/  ISETP.NE.AND P1, PT, R9, RZ, PT ;  /* 0x000000ff0900720c */ /* 0x000fe40003f25270 */
[----:B------:R-:W-:-:S02]  /*1660*/  LOP3.LUT R6, R6, 0x800000, RZ, 0xfc, !PT ;  /* 0x0080000006067812 */ /* 0x000fc400078efcff */
[----:B------:R-:W-:Y:S02]  /*1670*/  FSETP.NEU.FTZ.AND P0, PT, R4, R5, PT ;  /* 0x000000050400720b */ /* 0x000fe40003f1d000 */
[----:B------:R-:W-:Y:S02]  /*1680*/  SHF.L.U32 R7, R6, R7, RZ ;  /* 0x0000000706077219 */ /* 0x000fe400000006ff */
[----:B------:R-:W-:Y:S02]  /*1690*/  SEL R5, R8, RZ, P2 ;  /* 0x000000ff08057207 */ /* 0x000fe40001000000 */
[----:B------:R-:W-:Y:S02]  /*16a0*/  ISETP.NE.AND P1, PT, R7, RZ, P1 ;  /* 0x000000ff0700720c */ /* 0x000fe40000f25270 */
[----:B------:R-:W-:Y:S02]  /*16b0*/  SHF.R.U32.HI R5, RZ, R5, R6 ;  /* 0x00000005ff057219 */ /* 0x000fe40000011606 */
[----:B------:R-:W-:-:S02]  /*16c0*/  PLOP3.LUT P0, PT, P0, P1, PT, 0xf8, 0x8f ;  /* 0x00000000008f781c */ /* 0x000fc40000703f70 */
[----:B------:R-:W-:Y:S02]  /*16d0*/  SHF.R.U32.HI R7, RZ, 0x1, R5 ;  /* 0x00000001ff077819 */ /* 0x000fe40000011605 */
[----:B------:R-:W-:-:S04]  /*16e0*/  SEL R4, RZ, 0x1, !P0 ;  /* 0x00000001ff047807 */ /* 0x000fc80004000000 */
[----:B------:R-:W-:-:S04]  /*16f0*/  LOP3.LUT R4, R4, 0x1, R7, 0xf8, !PT ;  /* 0x0000000104047812 */ /* 0x000fc800078ef807 */
[----:B------:R-:W-:-:S04]  /*1700*/  LOP3.LUT R4, R4, R5, RZ, 0xc0, !PT ;  /* 0x0000000504047212 */ /* 0x000fc800078ec0ff */
[----:B------:R-:W-:-:S04]  /*1710*/  IADD3 R7, PT, PT, R7, R4, RZ ;  /* 0x0000000407077210 */ /* 0x000fc80007ffe0ff */
[----:B------:R-:W-:Y:S01]  /*1720*/  LOP3.LUT R0, R7, R0, RZ, 0xfc, !PT ;  /* 0x0000000007007212 */ /* 0x000fe200078efcff */
[----:B------:R-:W-:Y:S06]  /*1730*/  BRA `(.L_x_33) ;  /* 0x0000000000347947 */ /* 0x000fec0003800000 */
.L_x_32:
[----:B------:R-:W-:-:S04]  /*1740*/  LOP3.LUT R0, R0, 0x80000000, RZ, 0xc0, !PT ;  /* 0x8000000000007812 */ /* 0x000fc800078ec0ff */
[----:B------:R-:W-:Y:S01]  /*1750*/  LOP3.LUT R0, R0, 0x7f800000, RZ, 0xfc, !PT ;  /* 0x7f80000000007812 */ /* 0x000fe200078efcff */
[----:B------:R-:W-:Y:S06]  /*1760*/  BRA `(.L_x_33) ;  /* 0x0000000000287947 */ /* 0x000fec0003800000 */
.L_x_31:
[----:B------:R-:W-:Y:S01]  /*1770*/  LEA R0, R7, R0, 0x17 ;  /* 0x0000000007007211 */ /* 0x000fe200078eb8ff */
[----:B------:R-:W-:Y:S06]  /*1780*/  BRA `(.L_x_33) ;  /* 0x0000000000207947 */ /* 0x000fec0003800000 */
.L_x_30:
[----:B------:R-:W-:-:S04]  /*1790*/  LOP3.LUT R0, R5, 0x80000000, R0, 0x48, !PT ;  /* 0x8000000005007812 */ /* 0x000fc800078e4800 */
[----:B------:R-:W-:Y:S01]  /*17a0*/  LOP3.LUT R0, R0, 0x7f800000, RZ, 0xfc, !PT ;  /* 0x7f80000000007812 */ /* 0x000fe200078efcff */
[----:B------:R-:W-:Y:S06]  /*17b0*/  BRA `(.L_x_33) ;  /* 0x0000000000147947 */ /* 0x000fec0003800000 */
.L_x_29:
[----:B------:R-:W-:Y:S01]  /*17c0*/  LOP3.LUT R0, R5, 0x80000000, R0, 0x48, !PT ;  /* 0x8000000005007812 */ /* 0x000fe200078e4800 */
[----:B------:R-:W-:Y:S06]  /*17d0*/  BRA `(.L_x_33) ;  /* 0x00000000000c7947 */ /* 0x000fec0003800000 */
.L_x_28:
[----:B------:R-:W0:Y:S01]  /*17e0*/  MUFU.RSQ R0, -QNAN ;  /* 0xffc0000000007908 */ /* 0x000e220000001400 */
[----:B------:R-:W-:Y:S05]  /*17f0*/  BRA `(.L_x_33) ;  /* 0x0000000000047947 */ /* 0x000fea0003800000 */
.L_x_27:
[----:B------:R-:W-:-:S07]  /*1800*/  FADD.FTZ R0, R0, R3 ;  /* 0x0000000300007221 */ /* 0x000fce0000010000 */
.L_x_33:
[----:B------:R-:W-:Y:S01]  /*1810*/  HFMA2 R5, -RZ, RZ, 0, 0 ;  /* 0x00000000ff057431 */ /* 0x000fe200000001ff */
[----:B------:R-:W-:Y:S01]  /*1820*/  MOV R4, R2 ;  /* 0x0000000200047202 */ /* 0x000fe20000000f00 */
[----:B0-----:R-:W-:-:S03]  /*1830*/  IMAD.MOV.U32 R7, RZ, RZ, R0 ;  /* 0x000000ffff077224 */ /* 0x001fc600078e0000 */
[----:B------:R-:W-:Y:S05]  /*1840*/  RET.REL.NODEC R4 `(_Z16update_centroidsPfS_Pi) ;  /* 0xffffffe404ec7950 */ /* 0x000fea0003c3ffff */
.L_x_34:
[----:B------:R-:W-:-:S00]  /*1850*/  BRA `(.L_x_34) ;  /* 0xfffffffc00fc7947 */ /* 0x000fc0000383ffff */
[----:B------:R-:W-:-:S00]  /*1860*/  NOP ;  /* 0x0000000000007918 */ /* 0x000fc00000000000 */
        /* <DEDUP_REMOVED lines=9> */
.L_x_36:


//--------------------- .text._Z15assign_clustersPfS_Pi --------------------------
	.section	.text._Z15assign_clustersPfS_Pi,"ax",@progbits
	.align	128
        .global         _Z15assign_clustersPfS_Pi
        .type           _Z15assign_clustersPfS_Pi,@function
        .size           _Z15assign_clustersPfS_Pi,(.L_x_38 - _Z15assign_clustersPfS_Pi)
        .other          _Z15assign_clustersPfS_Pi,@"STO_CUDA_ENTRY STV_DEFAULT"
_Z15assign_clustersPfS_Pi:
.text._Z15assign_clustersPfS_Pi:
[----:B------:R-:W-:Y:S01]  /*0000*/  LDC R1, c[0x0][0x37c] ;  /* 0x0000df00ff017b82 */ /* 0x000fe20000000800 */
[----:B------:R-:W0:Y:S07]  /*0010*/  S2R R4, SR_TID.X ;  /* 0x0000000000047919 */ /* 0x000e2e0000002100 */
[----:B------:R-:W0:Y:S08]  /*0020*/  S2UR UR4, SR_CTAID.X ;  /* 0x00000000000479c3 */ /* 0x000e300000002500 */
[----:B------:R-:W0:Y:S02]  /*0030*/  LDC R3, c[0x0][0x360] ;  /* 0x0000d800ff037b82 */ /* 0x000e240000000800 */
[----:B0-----:R-:W-:-:S05]  /*0040*/  IMAD R4, R3, UR4, R4 ;  /* 0x0000000403047c24 */ /* 0x001fca000f8e0204 */
[----:B------:R-:W-:-:S13]  /*0050*/  ISETP.GT.AND P0, PT, R4, 0x95, PT ;  /* 0x000000950400780c */ /* 0x000fda0003f04270 */
[----:B------:R-:W-:Y:S05]  /*0060*/  @P0 EXIT ;  /* 0x000000000000094d */ /* 0x000fea0003800000 */
[----:B------:R-:W0:Y:S01]  /*0070*/  LDC.64 R16, c[0x0][0x380] ;  /* 0x0000e000ff107b82 */ /* 0x000e220000000a00 */
[----:B------:R-:W1:Y:S01]  /*0080*/  LDCU.64 UR4, c[0x0][0x358] ;  /* 0x00006b00ff0477ac */ /* 0x000e620008000a00 */
[----:B------:R-:W-:-:S06]  /*0090*/  SHF.L.U32 R5, R4, 0x2, RZ ;  /* 0x0000000204057819 */ /* 0x000fcc00000006ff */
[----:B------:R-:W2:Y:S01]  /*00a0*/  LDC.64 R2, c[0x0][0x388] ;  /* 0x0000e200ff027b82 */ /* 0x000ea20000000a00 */
[----:B0-----:R-:W-:-:S05]  /*00b0*/  IMAD.WIDE R16, R5, 0x4, R16 ;  /* 0x0000000405107825 */ /* 0x001fca00078e0210 */
[----:B-1----:R-:W3:Y:S04]  /*00c0*/  LDG.E R10, desc[UR4][R16.64] ;  /* 0x00000004100a7981 */ /* 0x002ee8000c1e1900 */
[----:B--2---:R-:W3:Y:S04]  /*00d0*/  LDG.E R15, desc[UR4][R2.64] ;  /* 0x00000004020f7981 */ /* 0x004ee8000c1e1900 */
[----:B------:R-:W2:Y:S04]  /*00e0*/  LDG.E R18, desc[UR4][R2.64+0x4] ;  /* 0x0000040402127981 */ /* 0x000ea8000c1e1900 */
[----:B------:R-:W2:Y:S04]  /*00f0*/  LDG.E R7, desc[UR4][R16.64+0x4] ;  /* 0x0000040410077981 */ /* 0x000ea8000c1e1900 */
[----:B------:R-:W4:Y:S04]  /*0100*/  LDG.E R21, desc[UR4][R2.64+0x10] ;  /* 0x0000100402157981 */ /* 0x000f28000c1e1900 */
[----:B------:R-:W5:Y:S04]  /*0110*/  LDG.E R20, desc[UR4][R2.64+0x8] ;  /* 0x0000080402147981 */ /* 0x000f68000c1e1900 */
        /* <DEDUP_REMOVED lines=9> */
[----:B------:R0:W5:Y:S02]  /*01b0*/  LDG.E R11, desc[UR4][R2.64+0x2c] ;  /* 0x00002c04020b7981 */ /* 0x000164000c1e1900 */
[----:B0-----:R-:W0:Y:S02]  /*01c0*/  LDC.64 R2, c[0x0][0x390] ;  /* 0x0000e400ff027b82 */ /* 0x001e240000000a00 */
[----:B0-----:R-:W-:-:S04]  /*01d0*/  IMAD.WIDE R2, R4, 0x4, R2 ;  /* 0x0000000404027825 */ /* 0x001fc800078e0202 */
[----:B---3--:R-:W-:-:S04]  /*01e0*/  FADD R0, R10, -R15 ;  /* 0x8000000f0a007221 */ /* 0x008fc80000000000 */
[----:B------:R-:W-:Y:S01]  /*01f0*/  FFMA R0, R0, R0, RZ ;  /* 0x0000000000007223 */ /* 0x000fe200000000ff */
[----:B--2---:R-:W-:-:S04]  /*0200*/  FADD R15, R7, -R18 ;  /* 0x80000012070f7221 */ /* 0x004fc80000000000 */
[----:B------:R-:W-:Y:S01]  /*0210*/  FFMA R15, R15, R15, R0 ;  /* 0x0000000f0f0f7223 */ /* 0x000fe20000000000 */
[----:B----4-:R-:W-:-:S04]  /*0220*/  FADD R0, R10, -R21 ;  /* 0x800000150a007221 */ /* 0x010fc80000000000 */
[----:B------:R-:W-:Y:S01]  /*0230*/  FFMA R17, R0, R0, RZ ;  /* 0x0000000000117223 */ /* 0x000fe200000000ff */
[----:B-----5:R-:W-:Y:S01]  /*0240*/  FADD R20, R5, -R20 ;  /* 0x8000001405147221 */ /* 0x020fe20000000000 */
[----:B------:R-:W-:-:S03]  /*0250*/  FADD R0, R10, -R13 ;  /* 0x8000000d0a007221 */ /* 0x000fc60000000000 */
[----:B------:R-:W-:Y:S01]  /*0260*/  FFMA R15, R20, R20, R15 ;  /* 0x00000014140f7223 */ /* 0x000fe2000000000f */
[----:B------:R-:W-:Y:S01]  /*0270*/  FFMA R0, R0, R0, RZ ;  /* 0x0000000000007223 */ /* 0x000fe200000000ff */
[----:B------:R-:W-:Y:S01]  /*0280*/  FADD R16, R6, -R19 ;  /* 0x8000001306107221 */ /* 0x000fe20000000000 */
[----:B------:R-:W-:-:S03]  /*0290*/  FADD R22, R7, -R22 ;  /* 0x8000001607167221 */ /* 0x000fc60000000000 */
[----:B------:R-:W-:Y:S01]  /*02a0*/  FFMA R15, R16, R16, R15 ;  /* 0x00000010100f7223 */ /* 0x000fe2000000000f */
[----:B------:R-:W-:Y:S01]  /*02b0*/  FADD R7, R7, -R12 ;  /* 0x8000000c07077221 */ /* 0x000fe20000000000 */
[----:B------:R-:W-:Y:S01]  /*02c0*/  FFMA R17, R22, R22, R17 ;  /* 0x0000001616117223 */ /* 0x000fe20000000011 */
[----:B------:R-:W-:Y:S02]  /*02d0*/  FADD R14, R5, -R14 ;  /* 0x8000000e050e7221 */ /* 0x000fe40000000000 */
[----:B------:R-:W-:Y:S01]  /*02e0*/  FFMA R7, R7, R7, R0 ;  /* 0x0000000707077223 */ /* 0x000fe20000000000 */
[C---:B------:R-:W-:Y:S01]  /*02f0*/  FSETP.GEU.AND P0, PT, R15.reuse, 3.40282346638528859812e+38, PT ;  /* 0x7f7fffff0f00780b */ /* 0x040fe20003f0e000 */
[----:B------:R-:W-:Y:S01]  /*0300*/  FFMA R17, R14, R14, R17 ;  /* 0x0000000e0e117223 */ /* 0x000fe20000000011 */
[----:B------:R-:W-:Y:S02]  /*0310*/  FADD R0, R6, -R9 ;  /* 0x8000000906007221 */ /* 0x000fe40000000000 */
[----:B------:R-:W-:Y:S01]  /*0320*/  FSEL R15, R15, 3.40282346638528859812e+38, !P0 ;  /* 0x7f7fffff0f0f7808 */ /* 0x000fe20004000000 */
[----:B------:R-:W-:Y:S01]  /*0330*/  FADD R10, R5, -R8 ;  /* 0x80000008050a7221 */ /* 0x000fe20000000000 */
[----:B------:R-:W-:-:S03]  /*0340*/  FFMA R8, R0, R0, R17 ;  /* 0x0000000000087223 */ /* 0x000fc60000000011 */
[----:B------:R-:W-:Y:S01]  /*0350*/  FFMA R7, R10, R10, R7 ;  /* 0x0000000a0a077223 */ /* 0x000fe20000000007 */
[----:B------:R-:W-:Y:S01]  /*0360*/  FADD R6, R6, -R11 ;  /* 0x8000000b06067221 */ /* 0x000fe20000000000 */
[-C--:B------:R-:W-:Y:S02]  /*0370*/  FSETP.GEU.AND P1, PT, R8, R15.reuse, PT ;  /* 0x0000000f0800720b */ /* 0x080fe40003f2e000 */
[----:B------:R-:W-:Y:S01]  /*0380*/  SEL R0, RZ, 0xffffffff, !P0 ;  /* 0xffffffffff007807 */ /* 0x000fe20004000000 */
[----:B------:R-:W-:Y:S01]  /*0390*/  FFMA R7, R6, R6, R7 ;  /* 0x0000000606077223 */ /* 0x000fe20000000007 */
[----:B------:R-:W-:Y:S02]  /*03a0*/  FSEL R8, R8, R15, !P1 ;  /* 0x0000000f08087208 */ /* 0x000fe40004800000 */
[----:B------:R-:W-:Y:S02]  /*03b0*/  SEL R0, R0, 0x1, P1 ;  /* 0x0000000100007807 */ /* 0x000fe40000800000 */
[----:B------:R-:W-:-:S04]  /*03c0*/  FSETP.GEU.AND P0, PT, R7, R8, PT ;  /* 0x000000080700720b */ /* 0x000fc80003f0e000 */
[----:B------:R-:W-:-:S05]  /*03d0*/  SEL R5, R0, 0x2, P0 ;  /* 0x0000000200057807 */ /* 0x000fca0000000000 */
[----:B------:R-:W-:Y:S01]  /*03e0*/  STG.E desc[UR4][R2.64], R5 ;  /* 0x0000000502007986 */ /* 0x000fe2000c101904 */
[----:B------:R-:W-:Y:S05]  /*03f0*/  EXIT ;  /* 0x000000000000794d */ /* 0x000fea0003800000 */
.L_x_35:
        /* <DEDUP_REMOVED lines=16> */
.L_x_38:


//--------------------- .nv.shared._Z16update_centroidsPfS_Pi --------------------------
	.section	.nv.shared._Z16update_centroidsPfS_Pi,"aw",@nobits
	.sectionflags	@""
	.align	4
.nv.shared._Z16update_centroidsPfS_Pi:
	.zero		1084


//--------------------- .nv.shared.reserved.0     --------------------------
	.section	.nv.shared.reserved.0,"aw",@nobits
	.weak		__nv_reservedSMEM_offset_0_alias
	.size		__nv_reservedSMEM_offset_0_alias, 0, 64
	.other		__nv_reservedSMEM_offset_0_alias,@"STO_CUDA_RESERVED_SHARED STV_DEFAULT"
__nv_reservedSMEM_offset_0_alias:
	.zero		0
	.zero		64


//--------------------- .nv.constant0._Z16update_centroidsPfS_Pi --------------------------
	.section	.nv.constant0._Z16update_centroidsPfS_Pi,"a",@progbits
	.sectionflags	@""
	.align	4
.nv.constant0._Z16update_centroidsPfS_Pi:
	.zero		920


//--------------------- .nv.constant0._Z15assign_clustersPfS_Pi --------------------------
	.section	.nv.constant0._Z15assign_clustersPfS_Pi,"a",@progbits
	.sectionflags	@""
	.align	4
.nv.constant0._Z15assign_clustersPfS_Pi:
	.zero		920


//--------------------- SYMBOLS --------------------------

	.type		.nv.reservedSmem.offset0,@object
	.size		.nv.reservedSmem.offset0,0x4
	.type		.nv.reservedSmem.cap,@object
	.size		.nv.reservedSmem.cap,0x4
